//
// Generated by NVIDIA NVVM Compiler
//
// Compiler Build ID: CL-36424714
// Cuda compilation tools, release 13.0, V13.0.88
// Based on NVVM 20.0.0
//

.version 9.0
.target sm_100
.address_size 64

	// .globl	_Z7SigmoidPfS_i

.visible .entry _Z7SigmoidPfS_i(
	.param .u64 .ptr .align 1 _Z7SigmoidPfS_i_param_0,
	.param .u64 .ptr .align 1 _Z7SigmoidPfS_i_param_1,
	.param .u32 _Z7SigmoidPfS_i_param_2
)
{
	.reg .pred 	%p<2>;
	.reg .b32 	%r<7>;
	.reg .b32 	%f<15>;
	.reg .b64 	%rd<8>;

	ld.param.u64 	%rd1, [_Z7SigmoidPfS_i_param_0];
	ld.param.u64 	%rd2, [_Z7SigmoidPfS_i_param_1];
	mov.u32 	%r2, %ntid.x;
	mov.u32 	%r3, %ctaid.x;
	mov.u32 	%r4, %tid.x;
	mad.lo.s32 	%r1, %r2, %r3, %r4;
	setp.gt.s32 	%p1, %r1, 1023;
	@%p1 bra 	$L__BB0_2;
	cvta.to.global.u64 	%rd3, %rd1;
	cvta.to.global.u64 	%rd4, %rd2;
	mul.wide.s32 	%rd5, %r1, 4;
	add.s64 	%rd6, %rd3, %rd5;
	ld.global.f32 	%f1, [%rd6];
	fma.rn.f32 	%f2, %f1, 0fBBBB989D, 0f3F000000;
	cvt.sat.f32.f32 	%f3, %f2;
	mov.f32 	%f4, 0f4B400001;
	mov.f32 	%f5, 0f437C0000;
	fma.rm.f32 	%f6, %f3, %f5, %f4;
	add.f32 	%f7, %f6, 0fCB40007F;
	neg.f32 	%f8, %f7;
	fma.rn.f32 	%f9, %f1, 0fBFB8AA3B, %f8;
	fma.rn.f32 	%f10, %f1, 0fB2A57060, %f9;
	mov.b32 	%r5, %f6;
	shl.b32 	%r6, %r5, 23;
	mov.b32 	%f11, %r6;
	ex2.approx.ftz.f32 	%f12, %f10;
	fma.rn.f32 	%f13, %f12, %f11, 0f3F800000;
	rcp.rn.f32 	%f14, %f13;
	add.s64 	%rd7, %rd4, %rd5;
	st.global.f32 	[%rd7], %f14;
$L__BB0_2:
	ret;

}


// ===== COMPILED SASS (sm_100) =====

	.target	sm_100

	.elftype	@"ET_EXEC"


//--------------------- .note.nv.tkinfo           --------------------------
	.section	.note.nv.tkinfo,"",@"SHT_NOTE"
	.sectionflags	@"SHF_NOTE_NV_TKINFO"
	.tkinfo
        /*0018*/ 	.word	0x00000002
        /*0030*/ 	.string	""
        /*0030*/ 	.string	"ptxas"
        /*0030*/ 	.string	"Cuda compilation tools, release 13.0, V13.0.88"
        /*0030*/ 	.string	"Build cuda_13.0.r13.0/compiler.36424714_0"
        /*0030*/ 	.string	"-arch sm_100 -m 64 "



//--------------------- .note.nv.cuinfo           --------------------------
	.section	.note.nv.cuinfo,"",@"SHT_NOTE"
	.sectionflags	@"SHF_NOTE_NV_CUINFO"
        /*0018*/ 	.short	0x0002
        /*001a*/ 	.short	0x0064
        /*001c*/ 	.short	0x0082
	.zero		2


//--------------------- .nv.info                  --------------------------
	.section	.nv.info,"",@"SHT_CUDA_INFO"
	.align	4


	//----- nvinfo : EIATTR_REGCOUNT
	.align		4
        /*0000*/ 	.byte	0x04, 0x2f
        /*0002*/ 	.short	(.L_1 - .L_0)
	.align		4
.L_0:
        /*0004*/ 	.word	index@(_Z7SigmoidPfS_i)
        /*0008*/ 	.word	0x0000000e


	//----- nvinfo : EIATTR_FRAME_SIZE
	.align		4
.L_1:
        /*000c*/ 	.byte	0x04, 0x11
        /*000e*/ 	.short	(.L_3 - .L_2)
	.align		4
.L_2:
        /*0010*/ 	.word	index@($__internal_0_$__cuda_sm20_rcp_rn_f32_slowpath)
        /*0014*/ 	.word	0x00000000


	//----- nvinfo : EIATTR_FRAME_SIZE
	.align		4
.L_3:
        /*0018*/ 	.byte	0x04, 0x11
        /*001a*/ 	.short	(.L_5 - .L_4)
	.align		4
.L_4:
        /*001c*/ 	.word	index@(_Z7SigmoidPfS_i)
        /*0020*/ 	.word	0x00000000


	//----- nvinfo : EIATTR_MIN_STACK_SIZE
	.align		4
.L_5:
        /*0024*/ 	.byte	0x04, 0x12
        /*0026*/ 	.short	(.L_7 - .L_6)
	.align		4
.L_6:
        /*0028*/ 	.word	index@(_Z7SigmoidPfS_i)
        /*002c*/ 	.word	0x00000000
.L_7:


//--------------------- .nv.compat                --------------------------
	.section	.nv.compat,"",@"SHT_CUDA_COMPAT_INFO"
	.align	4
        /*0000*/ 	.byte	0x02, 0x09, 0x00, 0x00, 0x02, 0x02, 0x01, 0x00, 0x02, 0x05, 0x05, 0x00, 0x03, 0x07, 0x01, 0x01
        /*0010*/ 	.byte	0x02, 0x03, 0x00, 0x00, 0x02, 0x06, 0x01, 0x00, 0x04, 0x0b, 0x08, 0x00, 0x09, 0x00, 0x00, 0x00
        /*0020*/ 	.byte	0x00, 0x00, 0x00, 0x00


//--------------------- .nv.info._Z7SigmoidPfS_i  --------------------------
	.section	.nv.info._Z7SigmoidPfS_i,"",@"SHT_CUDA_INFO"
	.sectionflags	@""
	.align	4


	//----- nvinfo : EIATTR_CUDA_API_VERSION
	.align		4
        /*0000*/ 	.byte	0x04, 0x37
        /*0002*/ 	.short	(.L_9 - .L_8)
.L_8:
        /*0004*/ 	.word	0x00000082


	//----- nvinfo : EIATTR_KPARAM_INFO
	.align		4
.L_9:
        /*0008*/ 	.byte	0x04, 0x17
        /*000a*/ 	.short	(.L_11 - .L_10)
.L_10:
        /*000c*/ 	.word	0x00000000
        /*0010*/ 	.short	0x0002
        /*0012*/ 	.short	0x0010
        /*0014*/ 	.byte	0x00, 0xf0, 0x11, 0x00


	//----- nvinfo : EIATTR_KPARAM_INFO
	.align		4
.L_11:
        /*0018*/ 	.byte	0x04, 0x17
        /*001a*/ 	.short	(.L_13 - .L_12)
.L_12:
        /*001c*/ 	.word	0x00000000
        /*0020*/ 	.short	0x0001
        /*0022*/ 	.short	0x0008
        /*0024*/ 	.byte	0x00, 0xf5, 0x21, 0x00


	//----- nvinfo : EIATTR_KPARAM_INFO
	.align		4
.L_13:
        /*0028*/ 	.byte	0x04, 0x17
        /*002a*/ 	.short	(.L_15 - .L_14)
.L_14:
        /*002c*/ 	.word	0x00000000
        /*0030*/ 	.short	0x0000
        /*0032*/ 	.short	0x0000
        /*0034*/ 	.byte	0x00, 0xf5, 0x21, 0x00


	//----- nvinfo : EIATTR_SPARSE_MMA_MASK
	.align		4
.L_15:
        /*0038*/ 	.byte	0x03, 0x50
        /*003a*/ 	.short	0x0000


	//----- nvinfo : EIATTR_MAXREG_COUNT
	.align		4
        /*003c*/ 	.byte	0x03, 0x1b
        /*003e*/ 	.short	0x00ff


	//----- nvinfo : EIATTR_MERCURY_ISA_VERSION
	.align		4
        /*0040*/ 	.byte	0x03, 0x5f
        /*0042*/ 	.short	0x0101


	//----- nvinfo : EIATTR_VRC_CTA_INIT_COUNT
	.align		4
        /*0044*/ 	.byte	0x02, 0x4a
	.zero		1
	.zero		1


	//----- nvinfo : EIATTR_EXIT_INSTR_OFFSETS
	.align		4
        /*0048*/ 	.byte	0x04, 0x1c
        /*004a*/ 	.short	(.L_17 - .L_16)


	//   ....[0]....
.L_16:
        /*004c*/ 	.word	0x00000060


	//   ....[1]....
        /*0050*/ 	.word	0x00000250


	//----- nvinfo : EIATTR_CRS_STACK_SIZE
	.align		4
.L_17:
        /*0054*/ 	.byte	0x04, 0x1e
        /*0056*/ 	.short	(.L_19 - .L_18)
.L_18:
        /*0058*/ 	.word	0x00000000


	//----- nvinfo : EIATTR_CBANK_PARAM_SIZE
	.align		4
.L_19:
        /*005c*/ 	.byte	0x03, 0x19
        /*005e*/ 	.short	0x0014


	//----- nvinfo : EIATTR_PARAM_CBANK
	.align		4
        /*0060*/ 	.byte	0x04, 0x0a
        /*0062*/ 	.short	(.L_21 - .L_20)
	.align		4
.L_20:
        /*0064*/ 	.word	index@(.nv.constant0._Z7SigmoidPfS_i)
        /*0068*/ 	.short	0x0380
        /*006a*/ 	.short	0x0014


	//----- nvinfo : EIATTR_SW_WAR
	.align		4
.L_21:
        /*006c*/ 	.byte	0x04, 0x36
        /*006e*/ 	.short	(.L_23 - .L_22)
.L_22:
        /*0070*/ 	.word	0x00000008
.L_23:


//--------------------- .nv.callgraph             --------------------------
	.section	.nv.callgraph,"",@"SHT_CUDA_CALLGRAPH"
	.align	4
	.sectionentsize	8
	.align		4
        /*0000*/ 	.word	0x00000000
	.align		4
        /*0004*/ 	.word	0xffffffff
	.align		4
        /*0008*/ 	.word	0x00000000
	.align		4
        /*000c*/ 	.word	0xfffffffe
	.align		4
        /*0010*/ 	.word	0x00000000
	.align		4
        /*0014*/ 	.word	0xfffffffd
	.align		4
        /*0018*/ 	.word	0x00000000
	.align		4
        /*001c*/ 	.word	0xfffffffc


//--------------------- .text._Z7SigmoidPfS_i     --------------------------
	.section	.text._Z7SigmoidPfS_i,"ax",@progbits
	.align	128
        .global         _Z7SigmoidPfS_i
        .type           _Z7SigmoidPfS_i,@function
        .size           _Z7SigmoidPfS_i,(.L_x_8 - _Z7SigmoidPfS_i)
        .other          _Z7SigmoidPfS_i,@"STO_CUDA_ENTRY STV_DEFAULT"
_Z7SigmoidPfS_i:
.text._Z7SigmoidPfS_i:
[----:B------:R-:W-:Y:S01]  /*0000*/  LDC R1, c[0x0][0x37c] ;  /* 0x0000df00ff017b82 */ /* 0x000fe20000000800 */
[----:B------:R-:W0:Y:S01]  /*0010*/  S2R R3, SR_CTAID.X ;  /* 0x0000000000037919 */ /* 0x000e220000002500 */
[----:B------:R-:W0:Y:S01]  /*0020*/  LDCU UR4, c[0x0][0x360] ;  /* 0x00006c00ff0477ac */ /* 0x000e220008000800 */
[----:B------:R-:W0:Y:S02]  /*0030*/  S2R R0, SR_TID.X ;  /* 0x0000000000007919 */ /* 0x000e240000002100 */
[----:B0-----:R-:W-:-:S05]  /*0040*/  IMAD R3, R3, UR4, R0 ;  /* 0x0000000403037c24 */ /* 0x001fca000f8e0200 */
[----:B------:R-:W-:-:S13]  /*0050*/  ISETP.GT.AND P0, PT, R3, 0x3ff, PT ;  /* 0x000003ff0300780c */ /* 0x000fda0003f04270 */
[----:B------:R-:W-:Y:S05]  /*0060*/  @P0 EXIT ;  /* 0x000000000000094d */ /* 0x000fea0003800000 */
[----:B------:R-:W0:Y:S01]  /*0070*/  LDC.64 R4, c[0x0][0x380] ;  /* 0x0000e000ff047b82 */ /* 0x000e220000000a00 */
[----:B------:R-:W1:Y:S01]  /*0080*/  LDCU.64 UR4, c[0x0][0x358] ;  /* 0x00006b00ff0477ac */ /* 0x000e620008000a00 */
[----:B0-----:R-:W-:-:S06]  /*0090*/  IMAD.WIDE R4, R3, 0x4, R4 ;  /* 0x0000000403047825 */ /* 0x001fcc00078e0204 */
[----:B-1----:R-:W2:Y:S01]  /*00a0*/  LDG.E R4, desc[UR4][R4.64] ;  /* 0x0000000404047981 */ /* 0x002ea2000c1e1900 */
[----:B------:R-:W-:Y:S01]  /*00b0*/  IMAD.MOV.U32 R7, RZ, RZ, 0x3bbb989d ;  /* 0x3bbb989dff077424 */ /* 0x000fe200078e00ff */
[----:B------:R-:W-:Y:S01]  /*00c0*/  BSSY.RECONVERGENT B0, `(.L_x_0) ;  /* 0x0000015000007945 */ /* 0x000fe20003800200 */
[----:B------:R-:W-:Y:S02]  /*00d0*/  IMAD.MOV.U32 R9, RZ, RZ, 0x437c0000 ;  /* 0x437c0000ff097424 */ /* 0x000fe400078e00ff */
[----:B--2---:R-:W-:-:S04]  /*00e0*/  FFMA.SAT R0, R4, -R7, 0.5 ;  /* 0x3f00000004007423 */ /* 0x004fc80000002807 */
[----:B------:R-:W-:-:S04]  /*00f0*/  FFMA.RM R0, R0, R9, 12582913 ;  /* 0x4b40000100007423 */ /* 0x000fc80000004009 */
[C---:B------:R-:W-:Y:S01]  /*0100*/  FADD R7, R0.reuse, -12583039 ;  /* 0xcb40007f00077421 */ /* 0x040fe20000000000 */
[----:B------:R-:W-:-:S03]  /*0110*/  SHF.L.U32 R0, R0, 0x17, RZ ;  /* 0x0000001700007819 */ /* 0x000fc600000006ff */
[----:B------:R-:W-:-:S04]  /*0120*/  FFMA R7, R4, -1.4426950216293334961, -R7 ;  /* 0xbfb8aa3b04077823 */ /* 0x000fc80000000807 */
[----:B------:R-:W-:-:S06]  /*0130*/  FFMA R7, R4, -1.925963033500011079e-08, R7 ;  /* 0xb2a5706004077823 */ /* 0x000fcc0000000007 */
[----:B------:R-:W0:Y:S02]  /*0140*/  MUFU.EX2 R7, R7 ;  /* 0x0000000700077308 */ /* 0x000e240000000800 */
[----:B0-----:R-:W-:-:S04]  /*0150*/  FFMA R0, R0, R7, 1 ;  /* 0x3f80000000007423 */ /* 0x001fc80000000007 */
[----:B------:R-:W-:-:S05]  /*0160*/  VIADD R2, R0, 0x1800000 ;  /* 0x0180000000027836 */ /* 0x000fca0000000000 */
[----:B------:R-:W-:-:S04]  /*0170*/  LOP3.LUT R2, R2, 0x7f800000, RZ, 0xc0, !PT ;  /* 0x7f80000002027812 */ /* 0x000fc800078ec0ff */
[----:B------:R-:W-:-:S13]  /*0180*/  ISETP.GT.U32.AND P0, PT, R2, 0x1ffffff, PT ;  /* 0x01ffffff0200780c */ /* 0x000fda0003f04070 */
[----:B------:R-:W-:Y:S05]  /*0190*/  @P0 BRA `(.L_x_1) ;  /* 0x00000000000c0947 */ /* 0x000fea0003800000 */
[----:B------:R-:W-:-:S07]  /*01a0*/  MOV R4, 0x1c0 ;  /* 0x000001c000047802 */ /* 0x000fce0000000f00 */
[----:B------:R-:W-:Y:S05]  /*01b0*/  CALL.REL.NOINC `($__internal_0_$__cuda_sm20_rcp_rn_f32_slowpath) ;  /* 0x0000000000287944 */ /* 0x000fea0003c00000 */
[----:B------:R-:W-:Y:S05]  /*01c0*/  BRA `(.L_x_2) ;  /* 0x0000000000107947 */ /* 0x000fea0003800000 */
.L_x_1:
[----:B------:R-:W0:Y:S02]  /*01d0*/  MUFU.RCP R7, R0 ;  /* 0x0000000000077308 */ /* 0x000e240000001000 */
[----:B0-----:R-:W-:-:S04]  /*01e0*/  FFMA R2, R0, R7, -1 ;  /* 0xbf80000000027423 */ /* 0x001fc80000000007 */
[----:B------:R-:W-:-:S04]  /*01f0*/  FADD.FTZ R2, -R2, -RZ ;  /* 0x800000ff02027221 */ /* 0x000fc80000010100 */
[----:B------:R-:W-:-:S07]  /*0200*/  FFMA R7, R7, R2, R7 ;  /* 0x0000000207077223 */ /* 0x000fce0000000007 */
.L_x_2:
[----:B------:R-:W-:Y:S05]  /*0210*/  BSYNC.RECONVERGENT B0 ;  /* 0x0000000000007941 */ /* 0x000fea0003800200 */
.L_x_0:
[----:B------:R-:W0:Y:S02]  /*0220*/  LDC.64 R4, c[0x0][0x388] ;  /* 0x0000e200ff047b82 */ /* 0x000e240000000a00 */
[----:B0-----:R-:W-:-:S05]  /*0230*/  IMAD.WIDE R2, R3, 0x4, R4 ;  /* 0x0000000403027825 */ /* 0x001fca00078e0204 */
[----:B------:R-:W-:Y:S01]  /*0240*/  STG.E desc[UR4][R2.64], R7 ;  /* 0x0000000702007986 */ /* 0x000fe2000c101904 */
[----:B------:R-:W-:Y:S05]  /*0250*/  EXIT ;  /* 0x000000000000794d */ /* 0x000fea0003800000 */
        .weak           $__internal_0_$__cuda_sm20_rcp_rn_f32_slowpath
        .type           $__internal_0_$__cuda_sm20_rcp_rn_f32_slowpath,@function
        .size           $__internal_0_$__cuda_sm20_rcp_rn_f32_slowpath,(.L_x_8 - $__internal_0_$__cuda_sm20_rcp_rn_f32_slowpath)
$__internal_0_$__cuda_sm20_rcp_rn_f32_slowpath:
[----:B------:R-:W-:Y:S01]  /*0260*/  IMAD.SHL.U32 R2, R0, 0x2, RZ ;  /* 0x0000000200027824 */ /* 0x000fe200078e00ff */
[----:B------:R-:W-:Y:S04]  /*0270*/  BSSY.RECONVERGENT B1, `(.L_x_3) ;  /* 0x0000030000017945 */ /* 0x000fe80003800200 */
[----:B------:R-:W-:-:S04]  /*0280*/  SHF.R.U32.HI R2, RZ, 0x18, R2 ;  /* 0x00000018ff027819 */ /* 0x000fc80000011602 */
[----:B------:R-:W-:-:S13]  /*0290*/  ISETP.NE.U32.AND P0, PT, R2, RZ, PT ;  /* 0x000000ff0200720c */ /* 0x000fda0003f05070 */
[----:B------:R-:W-:Y:S05]  /*02a0*/  @P0 BRA `(.L_x_4) ;  /* 0x0000000000280947 */ /* 0x000fea0003800000 */
[----:B------:R-:W-:-:S04]  /*02b0*/  SHF.L.U32 R2, R0, 0x1, RZ ;  /* 0x0000000100027819 */ /* 0x000fc800000006ff */
[----:B------:R-:W-:-:S13]  /*02c0*/  ISETP.NE.AND P0, PT, R2, RZ, PT ;  /* 0x000000ff0200720c */ /* 0x000fda0003f05270 */
[----:B------:R-:W-:Y:S01]  /*02d0*/  @P0 FFMA R6, R0, 1.84467440737095516160e+19, RZ ;  /* 0x5f80000000060823 */ /* 0x000fe200000000ff */
[----:B------:R-:W-:Y:S08]  /*02e0*/  @!P0 MUFU.RCP R5, R0 ;  /* 0x0000000000058308 */ /* 0x000ff00000001000 */
[----:B------:R-:W0:Y:S02]  /*02f0*/  @P0 MUFU.RCP R7, R6 ;  /* 0x0000000600070308 */ /* 0x000e240000001000 */
[----:B0-----:R-:W-:-:S04]  /*0300*/  @P0 FFMA R2, R6, R7, -1 ;  /* 0xbf80000006020423 */ /* 0x001fc80000000007 */
[----:B------:R-:W-:-:S04]  /*0310*/  @P0 FADD.FTZ R2, -R2, -RZ ;  /* 0x800000ff02020221 */ /* 0x000fc80000010100 */
[----:B------:R-:W-:-:S04]  /*0320*/  @P0 FFMA R2, R7, R2, R7 ;  /* 0x0000000207020223 */ /* 0x000fc80000000007 */
[----:B------:R-:W-:Y:S01]  /*0330*/  @P0 FFMA R5, R2, 1.84467440737095516160e+19, RZ ;  /* 0x5f80000002050823 */ /* 0x000fe200000000ff */
[----:B------:R-:W-:Y:S06]  /*0340*/  BRA `(.L_x_5) ;  /* 0x0000000000887947 */ /* 0x000fec0003800000 */
.L_x_4:
[----:B------:R-:W-:-:S05]  /*0350*/  VIADD R5, R2, 0xffffff03 ;  /* 0xffffff0302057836 */ /* 0x000fca0000000000 */
[----:B------:R-:W-:-:S13]  /*0360*/  ISETP.GT.U32.AND P0, PT, R5, 0x1, PT ;  /* 0x000000010500780c */ /* 0x000fda0003f04070 */
[----:B------:R-:W-:Y:S05]  /*0370*/  @P0 BRA `(.L_x_6) ;  /* 0x0000000000780947 */ /* 0x000fea0003800000 */
[----:B------:R-:W-:Y:S01]  /*0380*/  LOP3.LUT R6, R0, 0x7fffff, RZ, 0xc0, !PT ;  /* 0x007fffff00067812 */ /* 0x000fe200078ec0ff */
[----:B------:R-:W-:-:S03]  /*0390*/  IMAD.MOV.U32 R10, RZ, RZ, 0x3 ;  /* 0x00000003ff0a7424 */ /* 0x000fc600078e00ff */
[----:B------:R-:W-:Y:S02]  /*03a0*/  LOP3.LUT R6, R6, 0x3f800000, RZ, 0xfc, !PT ;  /* 0x3f80000006067812 */ /* 0x000fe400078efcff */
[----:B------:R-:W-:Y:S02]  /*03b0*/  SHF.L.U32 R11, R10, R5, RZ ;  /* 0x000000050a0b7219 */ /* 0x000fe400000006ff */
[----:B------:R-:W0:Y:S02]  /*03c0*/  MUFU.RCP R7, R6 ;  /* 0x0000000600077308 */ /* 0x000e240000001000 */
[----:B0-----:R-:W-:-:S04]  /*03d0*/  FFMA R8, R6, R7, -1 ;  /* 0xbf80000006087423 */ /* 0x001fc80000000007 */
[----:B------:R-:W-:-:S04]  /*03e0*/  FADD.FTZ R8, -R8, -RZ ;  /* 0x800000ff08087221 */ /* 0x000fc80000010100 */
[CCC-:B------:R-:W-:Y:S01]  /*03f0*/  FFMA.RM R9, R7.reuse, R8.reuse, R7.reuse ;  /* 0x0000000807097223 */ /* 0x1c0fe20000004007 */
[----:B------:R-:W-:-:S04]  /*0400*/  FFMA.RP R8, R7, R8, R7 ;  /* 0x0000000807087223 */ /* 0x000fc80000008007 */
[C---:B------:R-:W-:Y:S02]  /*0410*/  LOP3.LUT R7, R9.reuse, 0x7fffff, RZ, 0xc0, !PT ;  /* 0x007fffff09077812 */ /* 0x040fe400078ec0ff */
[----:B------:R-:W-:Y:S02]  /*0420*/  FSETP.NEU.FTZ.AND P0, PT, R9, R8, PT ;  /* 0x000000080900720b */ /* 0x000fe40003f1d000 */
[----:B------:R-:W-:Y:S02]  /*0430*/  LOP3.LUT R8, R7, 0x800000, RZ, 0xfc, !PT ;  /* 0x0080000007087812 */ /* 0x000fe400078efcff */
[----:B------:R-:W-:Y:S02]  /*0440*/  SEL R7, RZ, 0xffffffff, !P0 ;  /* 0xffffffffff077807 */ /* 0x000fe40004000000 */
[----:B------:R-:W-:Y:S02]  /*0450*/  LOP3.LUT R6, R11, R8, RZ, 0xc0, !PT ;  /* 0x000000080b067212 */ /* 0x000fe400078ec0ff */
[----:B------:R-:W-:-:S02]  /*0460*/  IADD3 R7, PT, PT, -R7, RZ, RZ ;  /* 0x000000ff07077210 */ /* 0x000fc40007ffe1ff */
[-C--:B------:R-:W-:Y:S02]  /*0470*/  SHF.R.U32.HI R6, RZ, R5.reuse, R6 ;  /* 0x00000005ff067219 */ /* 0x080fe40000011606 */
[----:B------:R-:W-:Y:S02]  /*0480*/  LOP3.LUT P1, RZ, R7, R5, R8, 0xf8, !PT ;  /* 0x0000000507ff7212 */ /* 0x000fe4000782f808 */
[C---:B------:R-:W-:Y:S02]  /*0490*/  LOP3.LUT P0, RZ, R6.reuse, 0x1, RZ, 0xc0, !PT ;  /* 0x0000000106ff7812 */ /* 0x040fe4000780c0ff */
[----:B------:R-:W-:-:S04]  /*04a0*/  LOP3.LUT P2, RZ, R6, 0x2, RZ, 0xc0, !PT ;  /* 0x0000000206ff7812 */ /* 0x000fc8000784c0ff */
[----:B------:R-:W-:Y:S02]  /*04b0*/  PLOP3.LUT P0, PT, P0, P1, P2, 0xe0, 0x0 ;  /* 0x000000000000781c */ /* 0x000fe40000703c20 */
[----:B------:R-:W-:Y:S02]  /*04c0*/  LOP3.LUT P1, RZ, R0, 0x7fffff, RZ, 0xc0, !PT ;  /* 0x007fffff00ff7812 */ /* 0x000fe4000782c0ff */
[----:B------:R-:W-:-:S05]  /*04d0*/  SEL R5, RZ, 0x1, !P0 ;  /* 0x00000001ff057807 */ /* 0x000fca0004000000 */
[----:B------:R-:W-:-:S05]  /*04e0*/  IMAD.MOV R5, RZ, RZ, -R5 ;  /* 0x000000ffff057224 */ /* 0x000fca00078e0a05 */
[----:B------:R-:W-:Y:S02]  /*04f0*/  ISETP.GE.AND P0, PT, R5, RZ, PT ;  /* 0x000000ff0500720c */ /* 0x000fe40003f06270 */
[----:B------:R-:W-:-:S04]  /*0500*/  IADD3 R5, PT, PT, R2, -0xfc, RZ ;  /* 0xffffff0402057810 */ /* 0x000fc80007ffe0ff */
[----:B------:R-:W-:-:S07]  /*0510*/  SHF.R.U32.HI R5, RZ, R5, R8 ;  /* 0x00000005ff057219 */ /* 0x000fce0000011608 */
[----:B------:R-:W-:-:S05]  /*0520*/  @!P0 VIADD R5, R5, 0x1 ;  /* 0x0000000105058836 */ /* 0x000fca0000000000 */
[----:B------:R-:W-:-:S04]  /*0530*/  @!P1 SHF.L.U32 R5, R5, 0x1, RZ ;  /* 0x0000000105059819 */ /* 0x000fc800000006ff */
[----:B------:R-:W-:Y:S01]  /*0540*/  LOP3.LUT R5, R5, 0x80000000, R0, 0xf8, !PT ;  /* 0x8000000005057812 */ /* 0x000fe200078ef800 */
[----:B------:R-:W-:Y:S06]  /*0550*/  BRA `(.L_x_5) ;  /* 0x0000000000047947 */ /* 0x000fec0003800000 */
.L_x_6:
[----:B------:R0:W1:Y:S02]  /*0560*/  MUFU.RCP R5, R0 ;  /* 0x0000000000057308 */ /* 0x0000640000001000 */
.L_x_5:
[----:B------:R-:W-:Y:S05]  /*0570*/  BSYNC.RECONVERGENT B1 ;  /* 0x0000000000017941 */ /* 0x000fea0003800200 */
.L_x_3:
[----:B-1----:R-:W-:Y:S02]  /*0580*/  IMAD.MOV.U32 R7, RZ, RZ, R5 ;  /* 0x000000ffff077224 */ /* 0x002fe400078e0005 */
[----:B------:R-:W-:-:S04]  /*0590*/  HFMA2 R5, -RZ, RZ, 0, 0 ;  /* 0x00000000ff057431 */ /* 0x000fc800000001ff */
[----:B0-----:R-:W-:Y:S05]  /*05a0*/  RET.REL.NODEC R4 `(_Z7SigmoidPfS_i) ;  /* 0xfffffff804947950 */ /* 0x001fea0003c3ffff */
.L_x_7:
[----:B------:R-:W-:-:S00]  /*05b0*/  BRA `(.L_x_7) ;  /* 0xfffffffc00fc7947 */ /* 0x000fc0000383ffff */
[----:B------:R-:W-:-:S00]  /*05c0*/  NOP ;  /* 0x0000000000007918 */ /* 0x000fc00000000000 */
        /* <DEDUP_REMOVED lines=11> */
.L_x_8:


//--------------------- .nv.shared.reserved.0     --------------------------
	.section	.nv.shared.reserved.0,"aw",@nobits
	.weak		__nv_reservedSMEM_offset_0_alias
	.size		__nv_reservedSMEM_offset_0_alias, 0, 64
	.other		__nv_reservedSMEM_offset_0_alias,@"STO_CUDA_RESERVED_SHARED STV_DEFAULT"
__nv_reservedSMEM_offset_0_alias:
	.zero		0
	.zero		64


//--------------------- .nv.constant0._Z7SigmoidPfS_i --------------------------
	.section	.nv.constant0._Z7SigmoidPfS_i,"a",@progbits
	.sectionflags	@""
	.align	4
.nv.constant0._Z7SigmoidPfS_i:
	.zero		916


//--------------------- SYMBOLS --------------------------

	.type		.nv.reservedSmem.offset0,@object
	.size		.nv.reservedSmem.offset0,0x4
